//
// Generated by NVIDIA NVVM Compiler
//
// Compiler Build ID: CL-36424714
// Cuda compilation tools, release 13.0, V13.0.88
// Based on NVVM 20.0.0
//

.version 9.0
.target sm_100
.address_size 64

	// .globl	_Z6kernelPfS_S_ii

.visible .entry _Z6kernelPfS_S_ii(
	.param .u64 .ptr .align 1 _Z6kernelPfS_S_ii_param_0,
	.param .u64 .ptr .align 1 _Z6kernelPfS_S_ii_param_1,
	.param .u64 .ptr .align 1 _Z6kernelPfS_S_ii_param_2,
	.param .u32 _Z6kernelPfS_S_ii_param_3,
	.param .u32 _Z6kernelPfS_S_ii_param_4
)
{
	.reg .pred 	%p<2>;
	.reg .b32 	%r<12>;
	.reg .b32 	%f<4>;
	.reg .b64 	%rd<11>;

	ld.param.u64 	%rd1, [_Z6kernelPfS_S_ii_param_0];
	ld.param.u64 	%rd2, [_Z6kernelPfS_S_ii_param_1];
	ld.param.u64 	%rd3, [_Z6kernelPfS_S_ii_param_2];
	ld.param.u32 	%r2, [_Z6kernelPfS_S_ii_param_3];
	ld.param.u32 	%r3, [_Z6kernelPfS_S_ii_param_4];
	mov.u32 	%r4, %ctaid.y;
	mov.u32 	%r5, %ntid.y;
	mov.u32 	%r6, %tid.y;
	mad.lo.s32 	%r7, %r4, %r5, %r6;
	mov.u32 	%r8, %ctaid.x;
	mov.u32 	%r9, %ntid.x;
	mov.u32 	%r10, %tid.x;
	mad.lo.s32 	%r11, %r8, %r9, %r10;
	mad.lo.s32 	%r1, %r2, %r7, %r11;
	setp.ge.s32 	%p1, %r1, %r3;
	@%p1 bra 	$L__BB0_2;
	cvta.to.global.u64 	%rd4, %rd1;
	cvta.to.global.u64 	%rd5, %rd2;
	cvta.to.global.u64 	%rd6, %rd3;
	mul.wide.s32 	%rd7, %r1, 4;
	add.s64 	%rd8, %rd4, %rd7;
	ld.global.f32 	%f1, [%rd8];
	add.s64 	%rd9, %rd5, %rd7;
	ld.global.f32 	%f2, [%rd9];
	add.f32 	%f3, %f1, %f2;
	add.s64 	%rd10, %rd6, %rd7;
	st.global.f32 	[%rd10], %f3;
$L__BB0_2:
	ret;

}


// ===== COMPILED SASS (sm_100) =====

	.target	sm_100

	.elftype	@"ET_EXEC"


//--------------------- .note.nv.tkinfo           --------------------------
	.section	.note.nv.tkinfo,"",@"SHT_NOTE"
	.sectionflags	@"SHF_NOTE_NV_TKINFO"
	.tkinfo
        /*0018*/ 	.word	0x00000002
        /*0030*/ 	.string	""
        /*0030*/ 	.string	"ptxas"
        /*0030*/ 	.string	"Cuda compilation tools, release 13.0, V13.0.88"
        /*0030*/ 	.string	"Build cuda_13.0.r13.0/compiler.36424714_0"
        /*0030*/ 	.string	"-arch sm_100 -m 64 "



//--------------------- .note.nv.cuinfo           --------------------------
	.section	.note.nv.cuinfo,"",@"SHT_NOTE"
	.sectionflags	@"SHF_NOTE_NV_CUINFO"
        /*0018*/ 	.short	0x0002
        /*001a*/ 	.short	0x0064
        /*001c*/ 	.short	0x0082
	.zero		2


//--------------------- .nv.info                  --------------------------
	.section	.nv.info,"",@"SHT_CUDA_INFO"
	.align	4


	//----- nvinfo : EIATTR_REGCOUNT
	.align		4
        /*0000*/ 	.byte	0x04, 0x2f
        /*0002*/ 	.short	(.L_1 - .L_0)
	.align		4
.L_0:
        /*0004*/ 	.word	index@(_Z6kernelPfS_S_ii)
        /*0008*/ 	.word	0x0000000c


	//----- nvinfo : EIATTR_FRAME_SIZE
	.align		4
.L_1:
        /*000c*/ 	.byte	0x04, 0x11
        /*000e*/ 	.short	(.L_3 - .L_2)
	.align		4
.L_2:
        /*0010*/ 	.word	index@(_Z6kernelPfS_S_ii)
        /*0014*/ 	.word	0x00000000


	//----- nvinfo : EIATTR_MIN_STACK_SIZE
	.align		4
.L_3:
        /*0018*/ 	.byte	0x04, 0x12
        /*001a*/ 	.short	(.L_5 - .L_4)
	.align		4
.L_4:
        /*001c*/ 	.word	index@(_Z6kernelPfS_S_ii)
        /*0020*/ 	.word	0x00000000
.L_5:


//--------------------- .nv.compat                --------------------------
	.section	.nv.compat,"",@"SHT_CUDA_COMPAT_INFO"
	.align	4
        /*0000*/ 	.byte	0x02, 0x09, 0x00, 0x00, 0x02, 0x02, 0x01, 0x00, 0x02, 0x05, 0x05, 0x00, 0x03, 0x07, 0x01, 0x01
        /*0010*/ 	.byte	0x02, 0x03, 0x00, 0x00, 0x02, 0x06, 0x01, 0x00, 0x04, 0x0b, 0x08, 0x00, 0x09, 0x00, 0x00, 0x00
        /*0020*/ 	.byte	0x00, 0x00, 0x00, 0x00


//--------------------- .nv.info._Z6kernelPfS_S_ii --------------------------
	.section	.nv.info._Z6kernelPfS_S_ii,"",@"SHT_CUDA_INFO"
	.sectionflags	@""
	.align	4


	//----- nvinfo : EIATTR_CUDA_API_VERSION
	.align		4
        /*0000*/ 	.byte	0x04, 0x37
        /*0002*/ 	.short	(.L_7 - .L_6)
.L_6:
        /*0004*/ 	.word	0x00000082


	//----- nvinfo : EIATTR_KPARAM_INFO
	.align		4
.L_7:
        /*0008*/ 	.byte	0x04, 0x17
        /*000a*/ 	.short	(.L_9 - .L_8)
.L_8:
        /*000c*/ 	.word	0x00000000
        /*0010*/ 	.short	0x0004
        /*0012*/ 	.short	0x001c
        /*0014*/ 	.byte	0x00, 0xf0, 0x11, 0x00


	//----- nvinfo : EIATTR_KPARAM_INFO
	.align		4
.L_9:
        /*0018*/ 	.byte	0x04, 0x17
        /*001a*/ 	.short	(.L_11 - .L_10)
.L_10:
        /*001c*/ 	.word	0x00000000
        /*0020*/ 	.short	0x0003
        /*0022*/ 	.short	0x0018
        /*0024*/ 	.byte	0x00, 0xf0, 0x11, 0x00


	//----- nvinfo : EIATTR_KPARAM_INFO
	.align		4
.L_11:
        /*0028*/ 	.byte	0x04, 0x17
        /*002a*/ 	.short	(.L_13 - .L_12)
.L_12:
        /*002c*/ 	.word	0x00000000
        /*0030*/ 	.short	0x0002
        /*0032*/ 	.short	0x0010
        /*0034*/ 	.byte	0x00, 0xf5, 0x21, 0x00


	//----- nvinfo : EIATTR_KPARAM_INFO
	.align		4
.L_13:
        /*0038*/ 	.byte	0x04, 0x17
        /*003a*/ 	.short	(.L_15 - .L_14)
.L_14:
        /*003c*/ 	.word	0x00000000
        /*0040*/ 	.short	0x0001
        /*0042*/ 	.short	0x0008
        /*0044*/ 	.byte	0x00, 0xf5, 0x21, 0x00


	//----- nvinfo : EIATTR_KPARAM_INFO
	.align		4
.L_15:
        /*0048*/ 	.byte	0x04, 0x17
        /*004a*/ 	.short	(.L_17 - .L_16)
.L_16:
        /*004c*/ 	.word	0x00000000
        /*0050*/ 	.short	0x0000
        /*0052*/ 	.short	0x0000
        /*0054*/ 	.byte	0x00, 0xf5, 0x21, 0x00


	//----- nvinfo : EIATTR_SPARSE_MMA_MASK
	.align		4
.L_17:
        /*0058*/ 	.byte	0x03, 0x50
        /*005a*/ 	.short	0x0000


	//----- nvinfo : EIATTR_MAXREG_COUNT
	.align		4
        /*005c*/ 	.byte	0x03, 0x1b
        /*005e*/ 	.short	0x00ff


	//----- nvinfo : EIATTR_MERCURY_ISA_VERSION
	.align		4
        /*0060*/ 	.byte	0x03, 0x5f
        /*0062*/ 	.short	0x0101


	//----- nvinfo : EIATTR_VRC_CTA_INIT_COUNT
	.align		4
        /*0064*/ 	.byte	0x02, 0x4a
	.zero		1
	.zero		1


	//----- nvinfo : EIATTR_EXIT_INSTR_OFFSETS
	.align		4
        /*0068*/ 	.byte	0x04, 0x1c
        /*006a*/ 	.short	(.L_19 - .L_18)


	//   ....[0]....
.L_18:
        /*006c*/ 	.word	0x000000c0


	//   ....[1]....
        /*0070*/ 	.word	0x00000180


	//----- nvinfo : EIATTR_CBANK_PARAM_SIZE
	.align		4
.L_19:
        /*0074*/ 	.byte	0x03, 0x19
        /*0076*/ 	.short	0x0020


	//----- nvinfo : EIATTR_PARAM_CBANK
	.align		4
        /*0078*/ 	.byte	0x04, 0x0a
        /*007a*/ 	.short	(.L_21 - .L_20)
	.align		4
.L_20:
        /*007c*/ 	.word	index@(.nv.constant0._Z6kernelPfS_S_ii)
        /*0080*/ 	.short	0x0380
        /*0082*/ 	.short	0x0020


	//----- nvinfo : EIATTR_SW_WAR
	.align		4
.L_21:
        /*0084*/ 	.byte	0x04, 0x36
        /*0086*/ 	.short	(.L_23 - .L_22)
.L_22:
        /*0088*/ 	.word	0x00000008
.L_23:


//--------------------- .nv.callgraph             --------------------------
	.section	.nv.callgraph,"",@"SHT_CUDA_CALLGRAPH"
	.align	4
	.sectionentsize	8
	.align		4
        /*0000*/ 	.word	0x00000000
	.align		4
        /*0004*/ 	.word	0xffffffff
	.align		4
        /*0008*/ 	.word	0x00000000
	.align		4
        /*000c*/ 	.word	0xfffffffe
	.align		4
        /*0010*/ 	.word	0x00000000
	.align		4
        /*0014*/ 	.word	0xfffffffd
	.align		4
        /*0018*/ 	.word	0x00000000
	.align		4
        /*001c*/ 	.word	0xfffffffc


//--------------------- .text._Z6kernelPfS_S_ii   --------------------------
	.section	.text._Z6kernelPfS_S_ii,"ax",@progbits
	.align	128
        .global         _Z6kernelPfS_S_ii
        .type           _Z6kernelPfS_S_ii,@function
        .size           _Z6kernelPfS_S_ii,(.L_x_1 - _Z6kernelPfS_S_ii)
        .other          _Z6kernelPfS_S_ii,@"STO_CUDA_ENTRY STV_DEFAULT"
_Z6kernelPfS_S_ii:
.text._Z6kernelPfS_S_ii:
[----:B------:R-:W-:Y:S01]  /*0000*/  LDC R1, c[0x0][0x37c] ;  /* 0x0000df00ff017b82 */ /* 0x000fe20000000800 */
[----:B------:R-:W0:Y:S07]  /*0010*/  S2R R3, SR_TID.Y ;  /* 0x0000000000037919 */ /* 0x000e2e0000002200 */
[----:B------:R-:W0:Y:S01]  /*0020*/  S2UR UR4, SR_CTAID.Y ;  /* 0x00000000000479c3 */ /* 0x000e220000002600 */
[----:B------:R-:W1:Y:S01]  /*0030*/  LDCU.64 UR6, c[0x0][0x398] ;  /* 0x00007300ff0677ac */ /* 0x000e620008000a00 */
[----:B------:R-:W2:Y:S06]  /*0040*/  S2R R5, SR_TID.X ;  /* 0x0000000000057919 */ /* 0x000eac0000002100 */
[----:B------:R-:W0:Y:S08]  /*0050*/  LDC R0, c[0x0][0x364] ;  /* 0x0000d900ff007b82 */ /* 0x000e300000000800 */
[----:B------:R-:W2:Y:S08]  /*0060*/  S2UR UR5, SR_CTAID.X ;  /* 0x00000000000579c3 */ /* 0x000eb00000002500 */
[----:B------:R-:W2:Y:S01]  /*0070*/  LDC R2, c[0x0][0x360] ;  /* 0x0000d800ff027b82 */ /* 0x000ea20000000800 */
[----:B0-----:R-:W-:-:S02]  /*0080*/  IMAD R0, R0, UR4, R3 ;  /* 0x0000000400007c24 */ /* 0x001fc4000f8e0203 */
[----:B--2---:R-:W-:-:S04]  /*0090*/  IMAD R3, R2, UR5, R5 ;  /* 0x0000000502037c24 */ /* 0x004fc8000f8e0205 */
[----:B-1----:R-:W-:-:S05]  /*00a0*/  IMAD R9, R0, UR6, R3 ;  /* 0x0000000600097c24 */ /* 0x002fca000f8e0203 */
[----:B------:R-:W-:-:S13]  /*00b0*/  ISETP.GE.AND P0, PT, R9, UR7, PT ;  /* 0x0000000709007c0c */ /* 0x000fda000bf06270 */
[----:B------:R-:W-:Y:S05]  /*00c0*/  @P0 EXIT ;  /* 0x000000000000094d */ /* 0x000fea0003800000 */
[----:B------:R-:W0:Y:S01]  /*00d0*/  LDC.64 R2, c[0x0][0x380] ;  /* 0x0000e000ff027b82 */ /* 0x000e220000000a00 */
[----:B------:R-:W1:Y:S07]  /*00e0*/  LDCU.64 UR4, c[0x0][0x358] ;  /* 0x00006b00ff0477ac */ /* 0x000e6e0008000a00 */
[----:B------:R-:W2:Y:S08]  /*00f0*/  LDC.64 R4, c[0x0][0x388] ;  /* 0x0000e200ff047b82 */ /* 0x000eb00000000a00 */
[----:B------:R-:W3:Y:S01]  /*0100*/  LDC.64 R6, c[0x0][0x390] ;  /* 0x0000e400ff067b82 */ /* 0x000ee20000000a00 */
[----:B0-----:R-:W-:-:S06]  /*0110*/  IMAD.WIDE R2, R9, 0x4, R2 ;  /* 0x0000000409027825 */ /* 0x001fcc00078e0202 */
[----:B-1----:R-:W4:Y:S01]  /*0120*/  LDG.E R2, desc[UR4][R2.64] ;  /* 0x0000000402027981 */ /* 0x002f22000c1e1900 */
[----:B--2---:R-:W-:-:S06]  /*0130*/  IMAD.WIDE R4, R9, 0x4, R4 ;  /* 0x0000000409047825 */ /* 0x004fcc00078e0204 */
[----:B------:R-:W4:Y:S01]  /*0140*/  LDG.E R5, desc[UR4][R4.64] ;  /* 0x0000000404057981 */ /* 0x000f22000c1e1900 */
[----:B---3--:R-:W-:-:S04]  /*0150*/  IMAD.WIDE R6, R9, 0x4, R6 ;  /* 0x0000000409067825 */ /* 0x008fc800078e0206 */
[----:B----4-:R-:W-:-:S05]  /*0160*/  FADD R9, R2, R5 ;  /* 0x0000000502097221 */ /* 0x010fca0000000000 */
[----:B------:R-:W-:Y:S01]  /*0170*/  STG.E desc[UR4][R6.64], R9 ;  /* 0x0000000906007986 */ /* 0x000fe2000c101904 */
[----:B------:R-:W-:Y:S05]  /*0180*/  EXIT ;  /* 0x000000000000794d */ /* 0x000fea0003800000 */
.L_x_0:
[----:B------:R-:W-:-:S00]  /*0190*/  BRA `(.L_x_0) ;  /* 0xfffffffc00fc7947 */ /* 0x000fc0000383ffff */
[----:B------:R-:W-:-:S00]  /*01a0*/  NOP ;  /* 0x0000000000007918 */ /* 0x000fc00000000000 */
        /* <DEDUP_REMOVED lines=13> */
.L_x_1:


//--------------------- .nv.shared.reserved.0     --------------------------
	.section	.nv.shared.reserved.0,"aw",@nobits
	.weak		__nv_reservedSMEM_offset_0_alias
	.size		__nv_reservedSMEM_offset_0_alias, 0, 64
	.other		__nv_reservedSMEM_offset_0_alias,@"STO_CUDA_RESERVED_SHARED STV_DEFAULT"
__nv_reservedSMEM_offset_0_alias:
	.zero		0
	.zero		64


//--------------------- .nv.constant0._Z6kernelPfS_S_ii --------------------------
	.section	.nv.constant0._Z6kernelPfS_S_ii,"a",@progbits
	.sectionflags	@""
	.align	4
.nv.constant0._Z6kernelPfS_S_ii:
	.zero		928


//--------------------- SYMBOLS --------------------------

	.type		.nv.reservedSmem.offset0,@object
	.size		.nv.reservedSmem.offset0,0x4
